//
// Generated by NVIDIA NVVM Compiler
//
// Compiler Build ID: CL-36424714
// Cuda compilation tools, release 13.0, V13.0.88
// Based on NVVM 20.0.0
//

.version 9.0
.target sm_100
.address_size 64

	// .globl	_Z13laplace2d_GPUPfS_i

.visible .entry _Z13laplace2d_GPUPfS_i(
	.param .u64 .ptr .align 1 _Z13laplace2d_GPUPfS_i_param_0,
	.param .u64 .ptr .align 1 _Z13laplace2d_GPUPfS_i_param_1,
	.param .u32 _Z13laplace2d_GPUPfS_i_param_2
)
{
	.reg .pred 	%p<4>;
	.reg .b32 	%r<22>;
	.reg .b32 	%f<7>;
	.reg .b64 	%rd<12>;
	.reg .b64 	%fd<10>;

	ld.param.u64 	%rd1, [_Z13laplace2d_GPUPfS_i_param_0];
	ld.param.u64 	%rd2, [_Z13laplace2d_GPUPfS_i_param_1];
	ld.param.u32 	%r3, [_Z13laplace2d_GPUPfS_i_param_2];
	mov.u32 	%r4, %ctaid.x;
	mov.u32 	%r5, %ctaid.y;
	mov.u32 	%r6, %nctaid.x;
	mad.lo.s32 	%r7, %r5, %r6, %r4;
	mov.u32 	%r8, %ntid.x;
	mov.u32 	%r9, %ntid.y;
	mov.u32 	%r10, %tid.x;
	mov.u32 	%r11, %tid.y;
	mad.lo.s32 	%r12, %r7, %r9, %r11;
	mad.lo.s32 	%r1, %r12, %r8, %r10;
	div.s32 	%r13, %r1, %r3;
	mul.lo.s32 	%r14, %r13, %r3;
	sub.s32 	%r15, %r1, %r14;
	add.s32 	%r18, %r3, -1;
	min.s32 	%r19, %r15, %r13;
	setp.lt.s32 	%p1, %r19, 1;
	max.s32 	%r20, %r15, %r13;
	setp.ge.s32 	%p2, %r20, %r18;
	or.pred  	%p3, %p2, %p1;
	@%p3 bra 	$L__BB0_2;
	cvta.to.global.u64 	%rd3, %rd2;
	cvta.to.global.u64 	%rd4, %rd1;
	mul.wide.s32 	%rd5, %r1, 4;
	add.s64 	%rd6, %rd3, %rd5;
	ld.global.f32 	%f1, [%rd6];
	cvt.f64.f32 	%fd1, %f1;
	ld.global.f32 	%f2, [%rd6+-4];
	cvt.f64.f32 	%fd2, %f2;
	fma.rn.f64 	%fd3, %fd1, 0dC010000000000000, %fd2;
	ld.global.f32 	%f3, [%rd6+4];
	cvt.f64.f32 	%fd4, %f3;
	add.f64 	%fd5, %fd3, %fd4;
	sub.s32 	%r21, %r1, %r3;
	mul.wide.s32 	%rd7, %r21, 4;
	add.s64 	%rd8, %rd3, %rd7;
	ld.global.f32 	%f4, [%rd8];
	cvt.f64.f32 	%fd6, %f4;
	add.f64 	%fd7, %fd5, %fd6;
	mul.wide.s32 	%rd9, %r3, 4;
	add.s64 	%rd10, %rd6, %rd9;
	ld.global.f32 	%f5, [%rd10];
	cvt.f64.f32 	%fd8, %f5;
	add.f64 	%fd9, %fd7, %fd8;
	cvt.rn.f32.f64 	%f6, %fd9;
	add.s64 	%rd11, %rd4, %rd5;
	st.global.f32 	[%rd11], %f6;
$L__BB0_2:
	ret;

}
	// .globl	_Z19vector_addition_GPUPfS_S_
.visible .entry _Z19vector_addition_GPUPfS_S_(
	.param .u64 .ptr .align 1 _Z19vector_addition_GPUPfS_S__param_0,
	.param .u64 .ptr .align 1 _Z19vector_addition_GPUPfS_S__param_1,
	.param .u64 .ptr .align 1 _Z19vector_addition_GPUPfS_S__param_2
)
{
	.reg .b32 	%r<11>;
	.reg .b32 	%f<4>;
	.reg .b64 	%rd<11>;

	ld.param.u64 	%rd1, [_Z19vector_addition_GPUPfS_S__param_0];
	ld.param.u64 	%rd2, [_Z19vector_addition_GPUPfS_S__param_1];
	ld.param.u64 	%rd3, [_Z19vector_addition_GPUPfS_S__param_2];
	cvta.to.global.u64 	%rd4, %rd3;
	cvta.to.global.u64 	%rd5, %rd2;
	cvta.to.global.u64 	%rd6, %rd1;
	mov.u32 	%r1, %ctaid.x;
	mov.u32 	%r2, %ctaid.y;
	mov.u32 	%r3, %nctaid.x;
	mad.lo.s32 	%r4, %r2, %r3, %r1;
	mov.u32 	%r5, %ntid.x;
	mov.u32 	%r6, %ntid.y;
	mov.u32 	%r7, %tid.x;
	mov.u32 	%r8, %tid.y;
	mad.lo.s32 	%r9, %r4, %r6, %r8;
	mad.lo.s32 	%r10, %r9, %r5, %r7;
	mul.wide.s32 	%rd7, %r10, 4;
	add.s64 	%rd8, %rd6, %rd7;
	ld.global.f32 	%f1, [%rd8];
	add.s64 	%rd9, %rd5, %rd7;
	ld.global.f32 	%f2, [%rd9];
	add.f32 	%f3, %f1, %f2;
	add.s64 	%rd10, %rd4, %rd7;
	st.global.f32 	[%rd10], %f3;
	ret;

}
	// .globl	_Z16scale_vector_GPUfPfS_
.visible .entry _Z16scale_vector_GPUfPfS_(
	.param .f32 _Z16scale_vector_GPUfPfS__param_0,
	.param .u64 .ptr .align 1 _Z16scale_vector_GPUfPfS__param_1,
	.param .u64 .ptr .align 1 _Z16scale_vector_GPUfPfS__param_2
)
{
	.reg .b32 	%r<11>;
	.reg .b32 	%f<4>;
	.reg .b64 	%rd<8>;

	ld.param.f32 	%f1, [_Z16scale_vector_GPUfPfS__param_0];
	ld.param.u64 	%rd1, [_Z16scale_vector_GPUfPfS__param_1];
	ld.param.u64 	%rd2, [_Z16scale_vector_GPUfPfS__param_2];
	cvta.to.global.u64 	%rd3, %rd2;
	cvta.to.global.u64 	%rd4, %rd1;
	mov.u32 	%r1, %ctaid.x;
	mov.u32 	%r2, %ctaid.y;
	mov.u32 	%r3, %nctaid.x;
	mad.lo.s32 	%r4, %r2, %r3, %r1;
	mov.u32 	%r5, %ntid.x;
	mov.u32 	%r6, %ntid.y;
	mov.u32 	%r7, %tid.x;
	mov.u32 	%r8, %tid.y;
	mad.lo.s32 	%r9, %r4, %r6, %r8;
	mad.lo.s32 	%r10, %r9, %r5, %r7;
	mul.wide.s32 	%rd5, %r10, 4;
	add.s64 	%rd6, %rd4, %rd5;
	ld.global.f32 	%f2, [%rd6];
	mul.f32 	%f3, %f1, %f2;
	add.s64 	%rd7, %rd3, %rd5;
	st.global.f32 	[%rd7], %f3;
	ret;

}


// ===== COMPILED SASS (sm_100) =====

	.target	sm_100

	.elftype	@"ET_EXEC"


//--------------------- .note.nv.tkinfo           --------------------------
	.section	.note.nv.tkinfo,"",@"SHT_NOTE"
	.sectionflags	@"SHF_NOTE_NV_TKINFO"
	.tkinfo
        /*0018*/ 	.word	0x00000002
        /*0030*/ 	.string	""
        /*0030*/ 	.string	"ptxas"
        /*0030*/ 	.string	"Cuda compilation tools, release 13.0, V13.0.88"
        /*0030*/ 	.string	"Build cuda_13.0.r13.0/compiler.36424714_0"
        /*0030*/ 	.string	"-arch sm_100 -m 64 "



//--------------------- .note.nv.cuinfo           --------------------------
	.section	.note.nv.cuinfo,"",@"SHT_NOTE"
	.sectionflags	@"SHF_NOTE_NV_CUINFO"
        /*0018*/ 	.short	0x0002
        /*001a*/ 	.short	0x0064
        /*001c*/ 	.short	0x0082
	.zero		2


//--------------------- .nv.info                  --------------------------
	.section	.nv.info,"",@"SHT_CUDA_INFO"
	.align	4


	//----- nvinfo : EIATTR_REGCOUNT
	.align		4
        /*0000*/ 	.byte	0x04, 0x2f
        /*0002*/ 	.short	(.L_1 - .L_0)
	.align		4
.L_0:
        /*0004*/ 	.word	index@(_Z13laplace2d_GPUPfS_i)
        /*0008*/ 	.word	0x00000013


	//----- nvinfo : EIATTR_FRAME_SIZE
	.align		4
.L_1:
        /*000c*/ 	.byte	0x04, 0x11
        /*000e*/ 	.short	(.L_3 - .L_2)
	.align		4
.L_2:
        /*0010*/ 	.word	index@(_Z13laplace2d_GPUPfS_i)
        /*0014*/ 	.word	0x00000000


	//----- nvinfo : EIATTR_REGCOUNT
	.align		4
.L_3:
        /*0018*/ 	.byte	0x04, 0x2f
        /*001a*/ 	.short	(.L_5 - .L_4)
	.align		4
.L_4:
        /*001c*/ 	.word	index@(_Z19vector_addition_GPUPfS_S_)
        /*0020*/ 	.word	0x0000000c


	//----- nvinfo : EIATTR_FRAME_SIZE
	.align		4
.L_5:
        /*0024*/ 	.byte	0x04, 0x11
        /*0026*/ 	.short	(.L_7 - .L_6)
	.align		4
.L_6:
        /*0028*/ 	.word	index@(_Z19vector_addition_GPUPfS_S_)
        /*002c*/ 	.word	0x00000000


	//----- nvinfo : EIATTR_REGCOUNT
	.align		4
.L_7:
        /*0030*/ 	.byte	0x04, 0x2f
        /*0032*/ 	.short	(.L_9 - .L_8)
	.align		4
.L_8:
        /*0034*/ 	.word	index@(_Z16scale_vector_GPUfPfS_)
        /*0038*/ 	.word	0x0000000a


	//----- nvinfo : EIATTR_FRAME_SIZE
	.align		4
.L_9:
        /*003c*/ 	.byte	0x04, 0x11
        /*003e*/ 	.short	(.L_11 - .L_10)
	.align		4
.L_10:
        /*0040*/ 	.word	index@(_Z16scale_vector_GPUfPfS_)
        /*0044*/ 	.word	0x00000000


	//----- nvinfo : EIATTR_MIN_STACK_SIZE
	.align		4
.L_11:
        /*0048*/ 	.byte	0x04, 0x12
        /*004a*/ 	.short	(.L_13 - .L_12)
	.align		4
.L_12:
        /*004c*/ 	.word	index@(_Z16scale_vector_GPUfPfS_)
        /*0050*/ 	.word	0x00000000


	//----- nvinfo : EIATTR_MIN_STACK_SIZE
	.align		4
.L_13:
        /*0054*/ 	.byte	0x04, 0x12
        /*0056*/ 	.short	(.L_15 - .L_14)
	.align		4
.L_14:
        /*0058*/ 	.word	index@(_Z19vector_addition_GPUPfS_S_)
        /*005c*/ 	.word	0x00000000


	//----- nvinfo : EIATTR_MIN_STACK_SIZE
	.align		4
.L_15:
        /*0060*/ 	.byte	0x04, 0x12
        /*0062*/ 	.short	(.L_17 - .L_16)
	.align		4
.L_16:
        /*0064*/ 	.word	index@(_Z13laplace2d_GPUPfS_i)
        /*0068*/ 	.word	0x00000000
.L_17:


//--------------------- .nv.compat                --------------------------
	.section	.nv.compat,"",@"SHT_CUDA_COMPAT_INFO"
	.align	4
        /*0000*/ 	.byte	0x02, 0x09, 0x00, 0x00, 0x02, 0x02, 0x01, 0x00, 0x02, 0x05, 0x05, 0x00, 0x03, 0x07, 0x01, 0x01
        /*0010*/ 	.byte	0x02, 0x03, 0x00, 0x00, 0x02, 0x06, 0x01, 0x00, 0x04, 0x0b, 0x08, 0x00, 0x01, 0x00, 0x00, 0x00
        /*0020*/ 	.byte	0x00, 0x00, 0x00, 0x00


//--------------------- .nv.info._Z16scale_vector_GPUfPfS_ --------------------------
	.section	.nv.info._Z16scale_vector_GPUfPfS_,"",@"SHT_CUDA_INFO"
	.sectionflags	@""
	.align	4


	//----- nvinfo : EIATTR_CUDA_API_VERSION
	.align		4
        /*0000*/ 	.byte	0x04, 0x37
        /*0002*/ 	.short	(.L_19 - .L_18)
.L_18:
        /*0004*/ 	.word	0x00000082


	//----- nvinfo : EIATTR_KPARAM_INFO
	.align		4
.L_19:
        /*0008*/ 	.byte	0x04, 0x17
        /*000a*/ 	.short	(.L_21 - .L_20)
.L_20:
        /*000c*/ 	.word	0x00000000
        /*0010*/ 	.short	0x0002
        /*0012*/ 	.short	0x0010
        /*0014*/ 	.byte	0x00, 0xf5, 0x21, 0x00


	//----- nvinfo : EIATTR_KPARAM_INFO
	.align		4
.L_21:
        /*0018*/ 	.byte	0x04, 0x17
        /*001a*/ 	.short	(.L_23 - .L_22)
.L_22:
        /*001c*/ 	.word	0x00000000
        /*0020*/ 	.short	0x0001
        /*0022*/ 	.short	0x0008
        /*0024*/ 	.byte	0x00, 0xf5, 0x21, 0x00


	//----- nvinfo : EIATTR_KPARAM_INFO
	.align		4
.L_23:
        /*0028*/ 	.byte	0x04, 0x17
        /*002a*/ 	.short	(.L_25 - .L_24)
.L_24:
        /*002c*/ 	.word	0x00000000
        /*0030*/ 	.short	0x0000
        /*0032*/ 	.short	0x0000
        /*0034*/ 	.byte	0x00, 0xf0, 0x11, 0x00


	//----- nvinfo : EIATTR_SPARSE_MMA_MASK
	.align		4
.L_25:
        /*0038*/ 	.byte	0x03, 0x50
        /*003a*/ 	.short	0x0000


	//----- nvinfo : EIATTR_MAXREG_COUNT
	.align		4
        /*003c*/ 	.byte	0x03, 0x1b
        /*003e*/ 	.short	0x00ff


	//----- nvinfo : EIATTR_MERCURY_ISA_VERSION
	.align		4
        /*0040*/ 	.byte	0x03, 0x5f
        /*0042*/ 	.short	0x0101


	//----- nvinfo : EIATTR_VRC_CTA_INIT_COUNT
	.align		4
        /*0044*/ 	.byte	0x02, 0x4a
	.zero		1
	.zero		1


	//----- nvinfo : EIATTR_EXIT_INSTR_OFFSETS
	.align		4
        /*0048*/ 	.byte	0x04, 0x1c
        /*004a*/ 	.short	(.L_27 - .L_26)


	//   ....[0]....
.L_26:
        /*004c*/ 	.word	0x00000140


	//----- nvinfo : EIATTR_CBANK_PARAM_SIZE
	.align		4
.L_27:
        /*0050*/ 	.byte	0x03, 0x19
        /*0052*/ 	.short	0x0018


	//----- nvinfo : EIATTR_PARAM_CBANK
	.align		4
        /*0054*/ 	.byte	0x04, 0x0a
        /*0056*/ 	.short	(.L_29 - .L_28)
	.align		4
.L_28:
        /*0058*/ 	.word	index@(.nv.constant0._Z16scale_vector_GPUfPfS_)
        /*005c*/ 	.short	0x0380
        /*005e*/ 	.short	0x0018


	//----- nvinfo : EIATTR_SW_WAR
	.align		4
.L_29:
        /*0060*/ 	.byte	0x04, 0x36
        /*0062*/ 	.short	(.L_31 - .L_30)
.L_30:
        /*0064*/ 	.word	0x00000008
.L_31:


//--------------------- .nv.info._Z19vector_addition_GPUPfS_S_ --------------------------
	.section	.nv.info._Z19vector_addition_GPUPfS_S_,"",@"SHT_CUDA_INFO"
	.sectionflags	@""
	.align	4


	//----- nvinfo : EIATTR_CUDA_API_VERSION
	.align		4
        /*0000*/ 	.byte	0x04, 0x37
        /*0002*/ 	.short	(.L_33 - .L_32)
.L_32:
        /*0004*/ 	.word	0x00000082


	//----- nvinfo : EIATTR_KPARAM_INFO
	.align		4
.L_33:
        /*0008*/ 	.byte	0x04, 0x17
        /*000a*/ 	.short	(.L_35 - .L_34)
.L_34:
        /*000c*/ 	.word	0x00000000
        /*0010*/ 	.short	0x0002
        /*0012*/ 	.short	0x0010
        /*0014*/ 	.byte	0x00, 0xf5, 0x21, 0x00


	//----- nvinfo : EIATTR_KPARAM_INFO
	.align		4
.L_35:
        /*0018*/ 	.byte	0x04, 0x17
        /*001a*/ 	.short	(.L_37 - .L_36)
.L_36:
        /*001c*/ 	.word	0x00000000
        /*0020*/ 	.short	0x0001
        /*0022*/ 	.short	0x0008
        /*0024*/ 	.byte	0x00, 0xf5, 0x21, 0x00


	//----- nvinfo : EIATTR_KPARAM_INFO
	.align		4
.L_37:
        /*0028*/ 	.byte	0x04, 0x17
        /*002a*/ 	.short	(.L_39 - .L_38)
.L_38:
        /*002c*/ 	.word	0x00000000
        /*0030*/ 	.short	0x0000
        /*0032*/ 	.short	0x0000
        /*0034*/ 	.byte	0x00, 0xf5, 0x21, 0x00


	//----- nvinfo : EIATTR_SPARSE_MMA_MASK
	.align		4
.L_39:
        /*0038*/ 	.byte	0x03, 0x50
        /*003a*/ 	.short	0x0000


	//----- nvinfo : EIATTR_MAXREG_COUNT
	.align		4
        /*003c*/ 	.byte	0x03, 0x1b
        /*003e*/ 	.short	0x00ff


	//----- nvinfo : EIATTR_MERCURY_ISA_VERSION
	.align		4
        /*0040*/ 	.byte	0x03, 0x5f
        /*0042*/ 	.short	0x0101


	//----- nvinfo : EIATTR_VRC_CTA_INIT_COUNT
	.align		4
        /*0044*/ 	.byte	0x02, 0x4a
	.zero		1
	.zero		1


	//----- nvinfo : EIATTR_EXIT_INSTR_OFFSETS
	.align		4
        /*0048*/ 	.byte	0x04, 0x1c
        /*004a*/ 	.short	(.L_41 - .L_40)


	//   ....[0]....
.L_40:
        /*004c*/ 	.word	0x00000160


	//----- nvinfo : EIATTR_CBANK_PARAM_SIZE
	.align		4
.L_41:
        /*0050*/ 	.byte	0x03, 0x19
        /*0052*/ 	.short	0x0018


	//----- nvinfo : EIATTR_PARAM_CBANK
	.align		4
        /*0054*/ 	.byte	0x04, 0x0a
        /*0056*/ 	.short	(.L_43 - .L_42)
	.align		4
.L_42:
        /*0058*/ 	.word	index@(.nv.constant0._Z19vector_addition_GPUPfS_S_)
        /*005c*/ 	.short	0x0380
        /*005e*/ 	.short	0x0018


	//----- nvinfo : EIATTR_SW_WAR
	.align		4
.L_43:
        /*0060*/ 	.byte	0x04, 0x36
        /*0062*/ 	.short	(.L_45 - .L_44)
.L_44:
        /*0064*/ 	.word	0x00000008
.L_45:


//--------------------- .nv.info._Z13laplace2d_GPUPfS_i --------------------------
	.section	.nv.info._Z13laplace2d_GPUPfS_i,"",@"SHT_CUDA_INFO"
	.sectionflags	@""
	.align	4


	//----- nvinfo : EIATTR_CUDA_API_VERSION
	.align		4
        /*0000*/ 	.byte	0x04, 0x37
        /*0002*/ 	.short	(.L_47 - .L_46)
.L_46:
        /*0004*/ 	.word	0x00000082


	//----- nvinfo : EIATTR_KPARAM_INFO
	.align		4
.L_47:
        /*0008*/ 	.byte	0x04, 0x17
        /*000a*/ 	.short	(.L_49 - .L_48)
.L_48:
        /*000c*/ 	.word	0x00000000
        /*0010*/ 	.short	0x0002
        /*0012*/ 	.short	0x0010
        /*0014*/ 	.byte	0x00, 0xf0, 0x11, 0x00


	//----- nvinfo : EIATTR_KPARAM_INFO
	.align		4
.L_49:
        /*0018*/ 	.byte	0x04, 0x17
        /*001a*/ 	.short	(.L_51 - .L_50)
.L_50:
        /*001c*/ 	.word	0x00000000
        /*0020*/ 	.short	0x0001
        /*0022*/ 	.short	0x0008
        /*0024*/ 	.byte	0x00, 0xf5, 0x21, 0x00


	//----- nvinfo : EIATTR_KPARAM_INFO
	.align		4
.L_51:
        /*0028*/ 	.byte	0x04, 0x17
        /*002a*/ 	.short	(.L_53 - .L_52)
.L_52:
        /*002c*/ 	.word	0x00000000
        /*0030*/ 	.short	0x0000
        /*0032*/ 	.short	0x0000
        /*0034*/ 	.byte	0x00, 0xf5, 0x21, 0x00


	//----- nvinfo : EIATTR_SPARSE_MMA_MASK
	.align		4
.L_53:
        /*0038*/ 	.byte	0x03, 0x50
        /*003a*/ 	.short	0x0000


	//----- nvinfo : EIATTR_MAXREG_COUNT
	.align		4
        /*003c*/ 	.byte	0x03, 0x1b
        /*003e*/ 	.short	0x00ff


	//----- nvinfo : EIATTR_MERCURY_ISA_VERSION
	.align		4
        /*0040*/ 	.byte	0x03, 0x5f
        /*0042*/ 	.short	0x0101


	//----- nvinfo : EIATTR_VRC_CTA_INIT_COUNT
	.align		4
        /*0044*/ 	.byte	0x02, 0x4a
	.zero		1
	.zero		1


	//----- nvinfo : EIATTR_EXIT_INSTR_OFFSETS
	.align		4
        /*0048*/ 	.byte	0x04, 0x1c
        /*004a*/ 	.short	(.L_55 - .L_54)


	//   ....[0]....
.L_54:
        /*004c*/ 	.word	0x000002b0


	//   ....[1]....
        /*0050*/ 	.word	0x00000440


	//----- nvinfo : EIATTR_CBANK_PARAM_SIZE
	.align		4
.L_55:
        /*0054*/ 	.byte	0x03, 0x19
        /*0056*/ 	.short	0x0014


	//----- nvinfo : EIATTR_PARAM_CBANK
	.align		4
        /*0058*/ 	.byte	0x04, 0x0a
        /*005a*/ 	.short	(.L_57 - .L_56)
	.align		4
.L_56:
        /*005c*/ 	.word	index@(.nv.constant0._Z13laplace2d_GPUPfS_i)
        /*0060*/ 	.short	0x0380
        /*0062*/ 	.short	0x0014


	//----- nvinfo : EIATTR_SW_WAR
	.align		4
.L_57:
        /*0064*/ 	.byte	0x04, 0x36
        /*0066*/ 	.short	(.L_59 - .L_58)
.L_58:
        /*0068*/ 	.word	0x00000008
.L_59:


//--------------------- .nv.callgraph             --------------------------
	.section	.nv.callgraph,"",@"SHT_CUDA_CALLGRAPH"
	.align	4
	.sectionentsize	8
	.align		4
        /*0000*/ 	.word	0x00000000
	.align		4
        /*0004*/ 	.word	0xffffffff
	.align		4
        /*0008*/ 	.word	0x00000000
	.align		4
        /*000c*/ 	.word	0xfffffffe
	.align		4
        /*0010*/ 	.word	0x00000000
	.align		4
        /*0014*/ 	.word	0xfffffffd
	.align		4
        /*0018*/ 	.word	0x00000000
	.align		4
        /*001c*/ 	.word	0xfffffffc


//--------------------- .text._Z16scale_vector_GPUfPfS_ --------------------------
	.section	.text._Z16scale_vector_GPUfPfS_,"ax",@progbits
	.align	128
        .global         _Z16scale_vector_GPUfPfS_
        .type           _Z16scale_vector_GPUfPfS_,@function
        .size           _Z16scale_vector_GPUfPfS_,(.L_x_3 - _Z16scale_vector_GPUfPfS_)
        .other          _Z16scale_vector_GPUfPfS_,@"STO_CUDA_ENTRY STV_DEFAULT"
_Z16scale_vector_GPUfPfS_:
.text._Z16scale_vector_GPUfPfS_:
[----:B------:R-:W-:Y:S01]  /*0000*/  LDC R1, c[0x0][0x37c] ;  /* 0x0000df00ff017b82 */ /* 0x000fe20000000800 */
[----:B------:R-:W0:Y:S07]  /*0010*/  S2R R5, SR_TID.Y ;  /* 0x0000000000057919 */ /* 0x000e2e0000002200 */
[----:B------:R-:W-:Y:S01]  /*0020*/  S2UR UR4, SR_CTAID.X ;  /* 0x00000000000479c3 */ /* 0x000fe20000002500 */
[----:B------:R-:W1:Y:S01]  /*0030*/  LDCU UR6, c[0x0][0x370] ;  /* 0x00006e00ff0677ac */ /* 0x000e620008000800 */
[----:B------:R-:W2:Y:S01]  /*0040*/  S2R R7, SR_TID.X ;  /* 0x0000000000077919 */ /* 0x000ea20000002100 */
[----:B------:R-:W2:Y:S05]  /*0050*/  LDCU UR8, c[0x0][0x360] ;  /* 0x00006c00ff0877ac */ /* 0x000eaa0008000800 */
[----:B------:R-:W1:Y:S08]  /*0060*/  S2UR UR5, SR_CTAID.Y ;  /* 0x00000000000579c3 */ /* 0x000e700000002600 */
[----:B------:R-:W0:Y:S08]  /*0070*/  LDC R0, c[0x0][0x364] ;  /* 0x0000d900ff007b82 */ /* 0x000e300000000800 */
[----:B------:R-:W3:Y:S01]  /*0080*/  LDC.64 R2, c[0x0][0x388] ;  /* 0x0000e200ff027b82 */ /* 0x000ee20000000a00 */
[----:B-1----:R-:W-:Y:S01]  /*0090*/  UIMAD UR4, UR5, UR6, UR4 ;  /* 0x00000006050472a4 */ /* 0x002fe2000f8e0204 */
[----:B------:R-:W1:Y:S05]  /*00a0*/  LDCU.64 UR6, c[0x0][0x358] ;  /* 0x00006b00ff0677ac */ /* 0x000e6a0008000a00 */
[----:B0-----:R-:W-:-:S02]  /*00b0*/  IMAD R0, R0, UR4, R5 ;  /* 0x0000000400007c24 */ /* 0x001fc4000f8e0205 */
[----:B------:R-:W0:Y:S03]  /*00c0*/  LDC.64 R4, c[0x0][0x390] ;  /* 0x0000e400ff047b82 */ /* 0x000e260000000a00 */
[----:B------:R-:W4:Y:S01]  /*00d0*/  LDCU UR4, c[0x0][0x380] ;  /* 0x00007000ff0477ac */ /* 0x000f220008000800 */
[----:B--2---:R-:W-:-:S04]  /*00e0*/  IMAD R7, R0, UR8, R7 ;  /* 0x0000000800077c24 */ /* 0x004fc8000f8e0207 */
[----:B---3--:R-:W-:-:S06]  /*00f0*/  IMAD.WIDE R2, R7, 0x4, R2 ;  /* 0x0000000407027825 */ /* 0x008fcc00078e0202 */
[----:B-1----:R-:W4:Y:S01]  /*0100*/  LDG.E R2, desc[UR6][R2.64] ;  /* 0x0000000602027981 */ /* 0x002f22000c1e1900 */
[----:B0-----:R-:W-:-:S04]  /*0110*/  IMAD.WIDE R4, R7, 0x4, R4 ;  /* 0x0000000407047825 */ /* 0x001fc800078e0204 */
[----:B----4-:R-:W-:-:S05]  /*0120*/  FMUL R7, R2, UR4 ;  /* 0x0000000402077c20 */ /* 0x010fca0008400000 */
[----:B------:R-:W-:Y:S01]  /*0130*/  STG.E desc[UR6][R4.64], R7 ;  /* 0x0000000704007986 */ /* 0x000fe2000c101906 */
[----:B------:R-:W-:Y:S05]  /*0140*/  EXIT ;  /* 0x000000000000794d */ /* 0x000fea0003800000 */
.L_x_0:
[----:B------:R-:W-:-:S00]  /*0150*/  BRA `(.L_x_0) ;  /* 0xfffffffc00fc7947 */ /* 0x000fc0000383ffff */
[----:B------:R-:W-:-:S00]  /*0160*/  NOP ;  /* 0x0000000000007918 */ /* 0x000fc00000000000 */
        /* <DEDUP_REMOVED lines=9> */
.L_x_3:


//--------------------- .text._Z19vector_addition_GPUPfS_S_ --------------------------
	.section	.text._Z19vector_addition_GPUPfS_S_,"ax",@progbits
	.align	128
        .global         _Z19vector_addition_GPUPfS_S_
        .type           _Z19vector_addition_GPUPfS_S_,@function
        .size           _Z19vector_addition_GPUPfS_S_,(.L_x_4 - _Z19vector_addition_GPUPfS_S_)
        .other          _Z19vector_addition_GPUPfS_S_,@"STO_CUDA_ENTRY STV_DEFAULT"
_Z19vector_addition_GPUPfS_S_:
.text._Z19vector_addition_GPUPfS_S_:
        /* <DEDUP_REMOVED lines=8> */
[----:B------:R-:W3:Y:S08]  /*0080*/  LDC.64 R2, c[0x0][0x380] ;  /* 0x0000e000ff027b82 */ /* 0x000ef00000000a00 */
[----:B------:R-:W4:Y:S01]  /*0090*/  LDC.64 R4, c[0x0][0x388] ;  /* 0x0000e200ff047b82 */ /* 0x000f220000000a00 */
[----:B-1----:R-:W-:Y:S01]  /*00a0*/  UIMAD UR4, UR5, UR6, UR4 ;  /* 0x00000006050472a4 */ /* 0x002fe2000f8e0204 */
[----:B------:R-:W1:Y:S05]  /*00b0*/  LDCU.64 UR6, c[0x0][0x358] ;  /* 0x00006b00ff0677ac */ /* 0x000e6a0008000a00 */
[----:B0-----:R-:W-:-:S02]  /*00c0*/  IMAD R0, R0, UR4, R7 ;  /* 0x0000000400007c24 */ /* 0x001fc4000f8e0207 */
[----:B------:R-:W0:Y:S02]  /*00d0*/  LDC.64 R6, c[0x0][0x390] ;  /* 0x0000e400ff067b82 */ /* 0x000e240000000a00 */
[----:B--2---:R-:W-:-:S04]  /*00e0*/  IMAD R9, R0, UR8, R9 ;  /* 0x0000000800097c24 */ /* 0x004fc8000f8e0209 */
[----:B---3--:R-:W-:-:S06]  /*00f0*/  IMAD.WIDE R2, R9, 0x4, R2 ;  /* 0x0000000409027825 */ /* 0x008fcc00078e0202 */
[----:B-1----:R-:W2:Y:S01]  /*0100*/  LDG.E R2, desc[UR6][R2.64] ;  /* 0x0000000602027981 */ /* 0x002ea2000c1e1900 */
[----:B----4-:R-:W-:-:S06]  /*0110*/  IMAD.WIDE R4, R9, 0x4, R4 ;  /* 0x0000000409047825 */ /* 0x010fcc00078e0204 */
[----:B------:R-:W2:Y:S01]  /*0120*/  LDG.E R5, desc[UR6][R4.64] ;  /* 0x0000000604057981 */ /* 0x000ea2000c1e1900 */
[----:B0-----:R-:W-:-:S04]  /*0130*/  IMAD.WIDE R6, R9, 0x4, R6 ;  /* 0x0000000409067825 */ /* 0x001fc800078e0206 */
[----:B--2---:R-:W-:-:S05]  /*0140*/  FADD R9, R2, R5 ;  /* 0x0000000502097221 */ /* 0x004fca0000000000 */
[----:B------:R-:W-:Y:S01]  /*0150*/  STG.E desc[UR6][R6.64], R9 ;  /* 0x0000000906007986 */ /* 0x000fe2000c101906 */
[----:B------:R-:W-:Y:S05]  /*0160*/  EXIT ;  /* 0x000000000000794d */ /* 0x000fea0003800000 */
.L_x_1:
        /* <DEDUP_REMOVED lines=9> */
.L_x_4:


//--------------------- .text._Z13laplace2d_GPUPfS_i --------------------------
	.section	.text._Z13laplace2d_GPUPfS_i,"ax",@progbits
	.align	128
        .global         _Z13laplace2d_GPUPfS_i
        .type           _Z13laplace2d_GPUPfS_i,@function
        .size           _Z13laplace2d_GPUPfS_i,(.L_x_5 - _Z13laplace2d_GPUPfS_i)
        .other          _Z13laplace2d_GPUPfS_i,@"STO_CUDA_ENTRY STV_DEFAULT"
_Z13laplace2d_GPUPfS_i:
.text._Z13laplace2d_GPUPfS_i:
[----:B------:R-:W-:Y:S08]  /*0000*/  LDC R1, c[0x0][0x37c] ;  /* 0x0000df00ff017b82 */ /* 0x000ff00000000800 */
[----:B------:R-:W0:Y:S01]  /*0010*/  LDC R3, c[0x0][0x390] ;  /* 0x0000e400ff037b82 */ /* 0x000e220000000800 */
[----:B------:R-:W1:Y:S01]  /*0020*/  S2R R9, SR_TID.Y ;  /* 0x0000000000097919 */ /* 0x000e620000002200 */
[----:B------:R-:W2:Y:S01]  /*0030*/  LDCU UR6, c[0x0][0x370] ;  /* 0x00006e00ff0677ac */ /* 0x000ea20008000800 */
[----:B------:R-:W3:Y:S01]  /*0040*/  S2R R7, SR_TID.X ;  /* 0x0000000000077919 */ /* 0x000ee20000002100 */
[----:B------:R-:W3:Y:S04]  /*0050*/  LDCU UR7, c[0x0][0x360] ;  /* 0x00006c00ff0777ac */ /* 0x000ee80008000800 */
[----:B------:R-:W-:Y:S08]  /*0060*/  S2UR UR4, SR_CTAID.X ;  /* 0x00000000000479c3 */ /* 0x000ff00000002500 */
[----:B------:R-:W2:Y:S01]  /*0070*/  S2UR UR5, SR_CTAID.Y ;  /* 0x00000000000579c3 */ /* 0x000ea20000002600 */
[----:B0-----:R-:W-:-:S07]  /*0080*/  IABS R11, R3 ;  /* 0x00000003000b7213 */ /* 0x001fce0000000000 */
[----:B------:R-:W1:Y:S01]  /*0090*/  LDC R2, c[0x0][0x364] ;  /* 0x0000d900ff027b82 */ /* 0x000e620000000800 */
[----:B------:R-:W0:Y:S01]  /*00a0*/  I2F.RP R0, R11 ;  /* 0x0000000b00007306 */ /* 0x000e220000209400 */
[----:B--2---:R-:W-:-:S07]  /*00b0*/  UIMAD UR4, UR5, UR6, UR4 ;  /* 0x00000006050472a4 */ /* 0x004fce000f8e0204 */
[----:B0-----:R-:W0:Y:S02]  /*00c0*/  MUFU.RCP R0, R0 ;  /* 0x0000000000007308 */ /* 0x001e240000001000 */
[----:B0-----:R-:W-:Y:S02]  /*00d0*/  VIADD R4, R0, 0xffffffe ;  /* 0x0ffffffe00047836 */ /* 0x001fe40000000000 */
[----:B-1----:R-:W-:-:S04]  /*00e0*/  IMAD R0, R2, UR4, R9 ;  /* 0x0000000402007c24 */ /* 0x002fc8000f8e0209 */
[----:B------:R0:W1:Y:S01]  /*00f0*/  F2I.FTZ.U32.TRUNC.NTZ R5, R4 ;  /* 0x0000000400057305 */ /* 0x000062000021f000 */
[----:B---3--:R-:W-:Y:S02]  /*0100*/  IMAD R0, R0, UR7, R7 ;  /* 0x0000000700007c24 */ /* 0x008fe4000f8e0207 */
[----:B0-----:R-:W-:Y:S02]  /*0110*/  IMAD.MOV.U32 R4, RZ, RZ, RZ ;  /* 0x000000ffff047224 */ /* 0x001fe400078e00ff */
[----:B-1----:R-:W-:-:S05]  /*0120*/  IMAD.MOV R6, RZ, RZ, -R5 ;  /* 0x000000ffff067224 */ /* 0x002fca00078e0a05 */
[----:B------:R-:W-:-:S05]  /*0130*/  MOV R2, R6 ;  /* 0x0000000600027202 */ /* 0x000fca0000000f00 */
[----:B------:R-:W-:Y:S01]  /*0140*/  IMAD R7, R2, R11, RZ ;  /* 0x0000000b02077224 */ /* 0x000fe200078e02ff */
[----:B------:R-:W-:-:S03]  /*0150*/  IABS R2, R0 ;  /* 0x0000000000027213 */ /* 0x000fc60000000000 */
[----:B------:R-:W-:-:S06]  /*0160*/  IMAD.HI.U32 R5, R5, R7, R4 ;  /* 0x0000000705057227 */ /* 0x000fcc00078e0004 */
[----:B------:R-:W-:-:S05]  /*0170*/  IMAD.HI.U32 R5, R5, R2, RZ ;  /* 0x0000000205057227 */ /* 0x000fca00078e00ff */
[----:B------:R-:W-:-:S05]  /*0180*/  IADD3 R4, PT, PT, -R5, RZ, RZ ;  /* 0x000000ff05047210 */ /* 0x000fca0007ffe1ff */
[----:B------:R-:W-:Y:S01]  /*0190*/  IMAD R2, R11, R4, R2 ;  /* 0x000000040b027224 */ /* 0x000fe200078e0202 */
[----:B------:R-:W-:-:S04]  /*01a0*/  IADD3 R4, PT, PT, R3, -0x1, RZ ;  /* 0xffffffff03047810 */ /* 0x000fc80007ffe0ff */
[----:B------:R-:W-:-:S13]  /*01b0*/  ISETP.GT.U32.AND P2, PT, R11, R2, PT ;  /* 0x000000020b00720c */ /* 0x000fda0003f44070 */
[----:B------:R-:W-:Y:S01]  /*01c0*/  @!P2 IMAD.IADD R2, R2, 0x1, -R11 ;  /* 0x000000010202a824 */ /* 0x000fe200078e0a0b */
[----:B------:R-:W-:Y:S02]  /*01d0*/  @!P2 IADD3 R5, PT, PT, R5, 0x1, RZ ;  /* 0x000000010505a810 */ /* 0x000fe40007ffe0ff */
[----:B------:R-:W-:Y:S02]  /*01e0*/  ISETP.NE.AND P2, PT, R3, RZ, PT ;  /* 0x000000ff0300720c */ /* 0x000fe40003f45270 */
[----:B------:R-:W-:Y:S02]  /*01f0*/  ISETP.GE.U32.AND P0, PT, R2, R11, PT ;  /* 0x0000000b0200720c */ /* 0x000fe40003f06070 */
[----:B------:R-:W-:-:S04]  /*0200*/  LOP3.LUT R2, R0, R3, RZ, 0x3c, !PT ;  /* 0x0000000300027212 */ /* 0x000fc800078e3cff */
[----:B------:R-:W-:-:S07]  /*0210*/  ISETP.GE.AND P1, PT, R2, RZ, PT ;  /* 0x000000ff0200720c */ /* 0x000fce0003f26270 */
[----:B------:R-:W-:-:S06]  /*0220*/  @P0 VIADD R5, R5, 0x1 ;  /* 0x0000000105050836 */ /* 0x000fcc0000000000 */
[----:B------:R-:W-:Y:S02]  /*0230*/  @!P1 IADD3 R5, PT, PT, -R5, RZ, RZ ;  /* 0x000000ff05059210 */ /* 0x000fe40007ffe1ff */
[----:B------:R-:W-:-:S05]  /*0240*/  @!P2 LOP3.LUT R5, RZ, R3, RZ, 0x33, !PT ;  /* 0x00000003ff05a212 */ /* 0x000fca00078e33ff */
[----:B------:R-:W-:-:S04]  /*0250*/  IMAD.MOV R2, RZ, RZ, -R5 ;  /* 0x000000ffff027224 */ /* 0x000fc800078e0a05 */
[----:B------:R-:W-:-:S05]  /*0260*/  IMAD R2, R3, R2, R0 ;  /* 0x0000000203027224 */ /* 0x000fca00078e0200 */
[CC--:B------:R-:W-:Y:S02]  /*0270*/  VIMNMX R6, PT, PT, R5.reuse, R2.reuse, PT ;  /* 0x0000000205067248 */ /* 0x0c0fe40003fe0100 */
[----:B------:R-:W-:Y:S02]  /*0280*/  VIMNMX R5, PT, PT, R5, R2, !PT ;  /* 0x0000000205057248 */ /* 0x000fe40007fe0100 */
[----:B------:R-:W-:-:S04]  /*0290*/  ISETP.GE.AND P0, PT, R6, 0x1, PT ;  /* 0x000000010600780c */ /* 0x000fc80003f06270 */
[----:B------:R-:W-:-:S13]  /*02a0*/  ISETP.GE.OR P0, PT, R5, R4, !P0 ;  /* 0x000000040500720c */ /* 0x000fda0004706670 */
[----:B------:R-:W-:Y:S05]  /*02b0*/  @P0 EXIT ;  /* 0x000000000000094d */ /* 0x000fea0003800000 */
[----:B------:R-:W0:Y:S01]  /*02c0*/  LDC.64 R10, c[0x0][0x388] ;  /* 0x0000e200ff0a7b82 */ /* 0x000e220000000a00 */
[----:B------:R-:W1:Y:S01]  /*02d0*/  LDCU.64 UR4, c[0x0][0x358] ;  /* 0x00006b00ff0477ac */ /* 0x000e620008000a00 */
[C---:B------:R-:W-:Y:S01]  /*02e0*/  IADD3 R7, PT, PT, R0.reuse, -R3, RZ ;  /* 0x8000000300077210 */ /* 0x040fe20007ffe0ff */
[----:B0-----:R-:W-:-:S05]  /*02f0*/  IMAD.WIDE R4, R0, 0x4, R10 ;  /* 0x0000000400047825 */ /* 0x001fca00078e020a */
[----:B-1----:R-:W2:Y:S04]  /*0300*/  LDG.E R14, desc[UR4][R4.64] ;  /* 0x00000004040e7981 */ /* 0x002ea8000c1e1900 */
[----:B------:R-:W3:Y:S01]  /*0310*/  LDG.E R15, desc[UR4][R4.64+-0x4] ;  /* 0xfffffc04040f7981 */ /* 0x000ee2000c1e1900 */
[----:B------:R-:W-:-:S03]  /*0320*/  IMAD.WIDE R10, R7, 0x4, R10 ;  /* 0x00000004070a7825 */ /* 0x000fc600078e020a */
[----:B------:R-:W4:Y:S01]  /*0330*/  LDG.E R16, desc[UR4][R4.64+0x4] ;  /* 0x0000040404107981 */ /* 0x000f22000c1e1900 */
[----:B------:R-:W-:-:S03]  /*0340*/  IMAD.WIDE R12, R3, 0x4, R4 ;  /* 0x00000004030c7825 */ /* 0x000fc600078e0204 */
[----:B------:R-:W5:Y:S04]  /*0350*/  LDG.E R10, desc[UR4][R10.64] ;  /* 0x000000040a0a7981 */ /* 0x000f68000c1e1900 */
[----:B------:R-:W5:Y:S01]  /*0360*/  LDG.E R12, desc[UR4][R12.64] ;  /* 0x000000040c0c7981 */ /* 0x000f62000c1e1900 */
[----:B--2---:R-:W-:Y:S08]  /*0370*/  F2F.F64.F32 R2, R14 ;  /* 0x0000000e00027310 */ /* 0x004ff00000201800 */
[----:B---3--:R-:W0:Y:S08]  /*0380*/  F2F.F64.F32 R6, R15 ;  /* 0x0000000f00067310 */ /* 0x008e300000201800 */
[----:B----4-:R-:W1:Y:S01]  /*0390*/  F2F.F64.F32 R8, R16 ;  /* 0x0000001000087310 */ /* 0x010e620000201800 */
[----:B0-----:R-:W-:-:S07]  /*03a0*/  DFMA R2, R2, -4, R6 ;  /* 0xc01000000202782b */ /* 0x001fce0000000006 */
[----:B-----5:R-:W-:Y:S01]  /*03b0*/  F2F.F64.F32 R4, R12 ;  /* 0x0000000c00047310 */ /* 0x020fe20000201800 */
[----:B-1----:R-:W-:-:S07]  /*03c0*/  DADD R2, R2, R8 ;  /* 0x0000000002027229 */ /* 0x002fce0000000008 */
[----:B------:R-:W0:Y:S01]  /*03d0*/  F2F.F64.F32 R6, R10 ;  /* 0x0000000a00067310 */ /* 0x000e220000201800 */
[----:B------:R-:W1:Y:S01]  /*03e0*/  LDC.64 R8, c[0x0][0x380] ;  /* 0x0000e000ff087b82 */ /* 0x000e620000000a00 */
[----:B0-----:R-:W-:-:S08]  /*03f0*/  DADD R2, R2, R6 ;  /* 0x0000000002027229 */ /* 0x001fd00000000006 */
[----:B------:R-:W-:Y:S01]  /*0400*/  DADD R2, R2, R4 ;  /* 0x0000000002027229 */ /* 0x000fe20000000004 */
[----:B-1----:R-:W-:-:S09]  /*0410*/  IMAD.WIDE R4, R0, 0x4, R8 ;  /* 0x0000000400047825 */ /* 0x002fd200078e0208 */
[----:B------:R-:W0:Y:S02]  /*0420*/  F2F.F32.F64 R3, R2 ;  /* 0x0000000200037310 */ /* 0x000e240000301000 */
[----:B0-----:R-:W-:Y:S01]  /*0430*/  STG.E desc[UR4][R4.64], R3 ;  /* 0x0000000304007986 */ /* 0x001fe2000c101904 */
[----:B------:R-:W-:Y:S05]  /*0440*/  EXIT ;  /* 0x000000000000794d */ /* 0x000fea0003800000 */
.L_x_2:
        /* <DEDUP_REMOVED lines=11> */
.L_x_5:


//--------------------- .nv.shared.reserved.0     --------------------------
	.section	.nv.shared.reserved.0,"aw",@nobits
	.weak		__nv_reservedSMEM_offset_0_alias
	.size		__nv_reservedSMEM_offset_0_alias, 0, 64
	.other		__nv_reservedSMEM_offset_0_alias,@"STO_CUDA_RESERVED_SHARED STV_DEFAULT"
__nv_reservedSMEM_offset_0_alias:
	.zero		0
	.zero		64


//--------------------- .nv.constant0._Z16scale_vector_GPUfPfS_ --------------------------
	.section	.nv.constant0._Z16scale_vector_GPUfPfS_,"a",@progbits
	.sectionflags	@""
	.align	4
.nv.constant0._Z16scale_vector_GPUfPfS_:
	.zero		920


//--------------------- .nv.constant0._Z19vector_addition_GPUPfS_S_ --------------------------
	.section	.nv.constant0._Z19vector_addition_GPUPfS_S_,"a",@progbits
	.sectionflags	@""
	.align	4
.nv.constant0._Z19vector_addition_GPUPfS_S_:
	.zero		920


//--------------------- .nv.constant0._Z13laplace2d_GPUPfS_i --------------------------
	.section	.nv.constant0._Z13laplace2d_GPUPfS_i,"a",@progbits
	.sectionflags	@""
	.align	4
.nv.constant0._Z13laplace2d_GPUPfS_i:
	.zero		916


//--------------------- SYMBOLS --------------------------

	.type		.nv.reservedSmem.offset0,@object
	.size		.nv.reservedSmem.offset0,0x4
